//
// Generated by NVIDIA NVVM Compiler
//
// Compiler Build ID: CL-36424714
// Cuda compilation tools, release 13.0, V13.0.88
// Based on NVVM 20.0.0
//

.version 9.0
.target sm_100
.address_size 64

	// .globl	_Z7oddEvenPiii

.visible .entry _Z7oddEvenPiii(
	.param .u64 .ptr .align 1 _Z7oddEvenPiii_param_0,
	.param .u32 _Z7oddEvenPiii_param_1,
	.param .u32 _Z7oddEvenPiii_param_2
)
{
	.reg .pred 	%p<9>;
	.reg .b32 	%r<13>;
	.reg .b64 	%rd<5>;

	ld.param.u64 	%rd2, [_Z7oddEvenPiii_param_0];
	ld.param.u32 	%r6, [_Z7oddEvenPiii_param_1];
	ld.param.u32 	%r8, [_Z7oddEvenPiii_param_2];
	cvta.to.global.u64 	%rd3, %rd2;
	mov.u32 	%r9, %tid.x;
	setp.ne.s32 	%p1, %r6, 0;
	shl.b32 	%r1, %r9, 1;
	or.b32  	%r11, %r1, 1;
	setp.ge.s32 	%p2, %r11, %r8;
	mul.wide.u32 	%rd4, %r1, 4;
	add.s64 	%rd1, %rd3, %rd4;
	or.pred  	%p3, %p1, %p2;
	@%p3 bra 	$L__BB0_3;
	ld.global.u32 	%r2, [%rd1];
	ld.global.u32 	%r3, [%rd1+4];
	setp.le.s32 	%p4, %r2, %r3;
	@%p4 bra 	$L__BB0_3;
	st.global.u32 	[%rd1], %r3;
	st.global.u32 	[%rd1+4], %r2;
$L__BB0_3:
	setp.ne.s32 	%p5, %r6, 1;
	add.s32 	%r12, %r1, 2;
	setp.ge.s32 	%p6, %r12, %r8;
	or.pred  	%p7, %p5, %p6;
	@%p7 bra 	$L__BB0_6;
	ld.global.u32 	%r4, [%rd1+4];
	ld.global.u32 	%r5, [%rd1+8];
	setp.le.s32 	%p8, %r4, %r5;
	@%p8 bra 	$L__BB0_6;
	st.global.u32 	[%rd1+4], %r5;
	st.global.u32 	[%rd1+8], %r4;
$L__BB0_6:
	ret;

}


// ===== COMPILED SASS (sm_100) =====

	.target	sm_100

	.elftype	@"ET_EXEC"


//--------------------- .note.nv.tkinfo           --------------------------
	.section	.note.nv.tkinfo,"",@"SHT_NOTE"
	.sectionflags	@"SHF_NOTE_NV_TKINFO"
	.tkinfo
        /*0018*/ 	.word	0x00000002
        /*0030*/ 	.string	""
        /*0030*/ 	.string	"ptxas"
        /*0030*/ 	.string	"Cuda compilation tools, release 13.0, V13.0.88"
        /*0030*/ 	.string	"Build cuda_13.0.r13.0/compiler.36424714_0"
        /*0030*/ 	.string	"-arch sm_100 -m 64 "



//--------------------- .note.nv.cuinfo           --------------------------
	.section	.note.nv.cuinfo,"",@"SHT_NOTE"
	.sectionflags	@"SHF_NOTE_NV_CUINFO"
        /*0018*/ 	.short	0x0002
        /*001a*/ 	.short	0x0064
        /*001c*/ 	.short	0x0082
	.zero		2


//--------------------- .nv.info                  --------------------------
	.section	.nv.info,"",@"SHT_CUDA_INFO"
	.align	4


	//----- nvinfo : EIATTR_REGCOUNT
	.align		4
        /*0000*/ 	.byte	0x04, 0x2f
        /*0002*/ 	.short	(.L_1 - .L_0)
	.align		4
.L_0:
        /*0004*/ 	.word	index@(_Z7oddEvenPiii)
        /*0008*/ 	.word	0x0000000a


	//----- nvinfo : EIATTR_FRAME_SIZE
	.align		4
.L_1:
        /*000c*/ 	.byte	0x04, 0x11
        /*000e*/ 	.short	(.L_3 - .L_2)
	.align		4
.L_2:
        /*0010*/ 	.word	index@(_Z7oddEvenPiii)
        /*0014*/ 	.word	0x00000000


	//----- nvinfo : EIATTR_MIN_STACK_SIZE
	.align		4
.L_3:
        /*0018*/ 	.byte	0x04, 0x12
        /*001a*/ 	.short	(.L_5 - .L_4)
	.align		4
.L_4:
        /*001c*/ 	.word	index@(_Z7oddEvenPiii)
        /*0020*/ 	.word	0x00000000
.L_5:


//--------------------- .nv.compat                --------------------------
	.section	.nv.compat,"",@"SHT_CUDA_COMPAT_INFO"
	.align	4
        /*0000*/ 	.byte	0x02, 0x09, 0x00, 0x00, 0x02, 0x02, 0x01, 0x00, 0x02, 0x05, 0x05, 0x00, 0x03, 0x07, 0x01, 0x01
        /*0010*/ 	.byte	0x02, 0x03, 0x00, 0x00, 0x02, 0x06, 0x01, 0x00, 0x04, 0x0b, 0x08, 0x00, 0x09, 0x00, 0x00, 0x00
        /*0020*/ 	.byte	0x00, 0x00, 0x00, 0x00


//--------------------- .nv.info._Z7oddEvenPiii   --------------------------
	.section	.nv.info._Z7oddEvenPiii,"",@"SHT_CUDA_INFO"
	.sectionflags	@""
	.align	4


	//----- nvinfo : EIATTR_CUDA_API_VERSION
	.align		4
        /*0000*/ 	.byte	0x04, 0x37
        /*0002*/ 	.short	(.L_7 - .L_6)
.L_6:
        /*0004*/ 	.word	0x00000082


	//----- nvinfo : EIATTR_KPARAM_INFO
	.align		4
.L_7:
        /*0008*/ 	.byte	0x04, 0x17
        /*000a*/ 	.short	(.L_9 - .L_8)
.L_8:
        /*000c*/ 	.word	0x00000000
        /*0010*/ 	.short	0x0002
        /*0012*/ 	.short	0x000c
        /*0014*/ 	.byte	0x00, 0xf0, 0x11, 0x00


	//----- nvinfo : EIATTR_KPARAM_INFO
	.align		4
.L_9:
        /*0018*/ 	.byte	0x04, 0x17
        /*001a*/ 	.short	(.L_11 - .L_10)
.L_10:
        /*001c*/ 	.word	0x00000000
        /*0020*/ 	.short	0x0001
        /*0022*/ 	.short	0x0008
        /*0024*/ 	.byte	0x00, 0xf0, 0x11, 0x00


	//----- nvinfo : EIATTR_KPARAM_INFO
	.align		4
.L_11:
        /*0028*/ 	.byte	0x04, 0x17
        /*002a*/ 	.short	(.L_13 - .L_12)
.L_12:
        /*002c*/ 	.word	0x00000000
        /*0030*/ 	.short	0x0000
        /*0032*/ 	.short	0x0000
        /*0034*/ 	.byte	0x00, 0xf5, 0x21, 0x00


	//----- nvinfo : EIATTR_SPARSE_MMA_MASK
	.align		4
.L_13:
        /*0038*/ 	.byte	0x03, 0x50
        /*003a*/ 	.short	0x0000


	//----- nvinfo : EIATTR_MAXREG_COUNT
	.align		4
        /*003c*/ 	.byte	0x03, 0x1b
        /*003e*/ 	.short	0x00ff


	//----- nvinfo : EIATTR_MERCURY_ISA_VERSION
	.align		4
        /*0040*/ 	.byte	0x03, 0x5f
        /*0042*/ 	.short	0x0101


	//----- nvinfo : EIATTR_VRC_CTA_INIT_COUNT
	.align		4
        /*0044*/ 	.byte	0x02, 0x4a
	.zero		1
	.zero		1


	//----- nvinfo : EIATTR_EXIT_INSTR_OFFSETS
	.align		4
        /*0048*/ 	.byte	0x04, 0x1c
        /*004a*/ 	.short	(.L_15 - .L_14)


	//   ....[0]....
.L_14:
        /*004c*/ 	.word	0x00000150


	//   ....[1]....
        /*0050*/ 	.word	0x00000190


	//   ....[2]....
        /*0054*/ 	.word	0x000001c0


	//----- nvinfo : EIATTR_CRS_STACK_SIZE
	.align		4
.L_15:
        /*0058*/ 	.byte	0x04, 0x1e
        /*005a*/ 	.short	(.L_17 - .L_16)
.L_16:
        /*005c*/ 	.word	0x00000000


	//----- nvinfo : EIATTR_CBANK_PARAM_SIZE
	.align		4
.L_17:
        /*0060*/ 	.byte	0x03, 0x19
        /*0062*/ 	.short	0x0010


	//----- nvinfo : EIATTR_PARAM_CBANK
	.align		4
        /*0064*/ 	.byte	0x04, 0x0a
        /*0066*/ 	.short	(.L_19 - .L_18)
	.align		4
.L_18:
        /*0068*/ 	.word	index@(.nv.constant0._Z7oddEvenPiii)
        /*006c*/ 	.short	0x0380
        /*006e*/ 	.short	0x0010


	//----- nvinfo : EIATTR_SW_WAR
	.align		4
.L_19:
        /*0070*/ 	.byte	0x04, 0x36
        /*0072*/ 	.short	(.L_21 - .L_20)
.L_20:
        /*0074*/ 	.word	0x00000008
.L_21:


//--------------------- .nv.callgraph             --------------------------
	.section	.nv.callgraph,"",@"SHT_CUDA_CALLGRAPH"
	.align	4
	.sectionentsize	8
	.align		4
        /*0000*/ 	.word	0x00000000
	.align		4
        /*0004*/ 	.word	0xffffffff
	.align		4
        /*0008*/ 	.word	0x00000000
	.align		4
        /*000c*/ 	.word	0xfffffffe
	.align		4
        /*0010*/ 	.word	0x00000000
	.align		4
        /*0014*/ 	.word	0xfffffffd
	.align		4
        /*0018*/ 	.word	0x00000000
	.align		4
        /*001c*/ 	.word	0xfffffffc


//--------------------- .text._Z7oddEvenPiii      --------------------------
	.section	.text._Z7oddEvenPiii,"ax",@progbits
	.align	128
        .global         _Z7oddEvenPiii
        .type           _Z7oddEvenPiii,@function
        .size           _Z7oddEvenPiii,(.L_x_3 - _Z7oddEvenPiii)
        .other          _Z7oddEvenPiii,@"STO_CUDA_ENTRY STV_DEFAULT"
_Z7oddEvenPiii:
.text._Z7oddEvenPiii:
[----:B------:R-:W-:Y:S01]  /*0000*/  LDC R1, c[0x0][0x37c] ;  /* 0x0000df00ff017b82 */ /* 0x000fe20000000800 */
[----:B------:R-:W0:Y:S07]  /*0010*/  S2R R5, SR_TID.X ;  /* 0x0000000000057919 */ /* 0x000e2e0000002100 */
[----:B------:R-:W1:Y:S01]  /*0020*/  LDC.64 R6, c[0x0][0x388] ;  /* 0x0000e200ff067b82 */ /* 0x000e620000000a00 */
[----:B------:R-:W2:Y:S01]  /*0030*/  LDCU.64 UR4, c[0x0][0x358] ;  /* 0x00006b00ff0477ac */ /* 0x000ea20008000a00 */
[----:B------:R-:W-:Y:S06]  /*0040*/  BSSY.RECONVERGENT B0, `(.L_x_0) ;  /* 0x0000010000007945 */ /* 0x000fec0003800200 */
[----:B------:R-:W3:Y:S01]  /*0050*/  LDC.64 R2, c[0x0][0x380] ;  /* 0x0000e000ff027b82 */ /* 0x000ee20000000a00 */
[----:B0-----:R-:W-:-:S04]  /*0060*/  IMAD.SHL.U32 R5, R5, 0x2, RZ ;  /* 0x0000000205057824 */ /* 0x001fc800078e00ff */
[C---:B------:R-:W-:Y:S02]  /*0070*/  VIADD R0, R5.reuse, 0x1 ;  /* 0x0000000105007836 */ /* 0x040fe40000000000 */
[C---:B------:R-:W-:Y:S02]  /*0080*/  VIADD R4, R5.reuse, 0x2 ;  /* 0x0000000205047836 */ /* 0x040fe40000000000 */
[----:B---3--:R-:W-:Y:S01]  /*0090*/  IMAD.WIDE.U32 R2, R5, 0x4, R2 ;  /* 0x0000000405027825 */ /* 0x008fe200078e0002 */
[-C--:B-1----:R-:W-:Y:S02]  /*00a0*/  ISETP.GE.AND P0, PT, R0, R7.reuse, PT ;  /* 0x000000070000720c */ /* 0x082fe40003f06270 */
[----:B------:R-:W-:Y:S02]  /*00b0*/  ISETP.GE.AND P1, PT, R4, R7, PT ;  /* 0x000000070400720c */ /* 0x000fe40003f26270 */
[C---:B------:R-:W-:Y:S02]  /*00c0*/  ISETP.NE.OR P0, PT, R6.reuse, RZ, P0 ;  /* 0x000000ff0600720c */ /* 0x040fe40000705670 */
[----:B------:R-:W-:-:S11]  /*00d0*/  ISETP.NE.OR P1, PT, R6, 0x1, P1 ;  /* 0x000000010600780c */ /* 0x000fd60000f25670 */
[----:B--2---:R-:W-:Y:S05]  /*00e0*/  @P0 BRA `(.L_x_1) ;  /* 0x0000000000140947 */ /* 0x004fea0003800000 */
[----:B------:R-:W2:Y:S04]  /*00f0*/  LDG.E R5, desc[UR4][R2.64] ;  /* 0x0000000402057981 */ /* 0x000ea8000c1e1900 */
[----:B------:R-:W2:Y:S02]  /*0100*/  LDG.E R0, desc[UR4][R2.64+0x4] ;  /* 0x0000040402007981 */ /* 0x000ea4000c1e1900 */
[----:B--2---:R-:W-:-:S13]  /*0110*/  ISETP.GT.AND P0, PT, R5, R0, PT ;  /* 0x000000000500720c */ /* 0x004fda0003f04270 */
[----:B------:R0:W-:Y:S04]  /*0120*/  @P0 STG.E desc[UR4][R2.64], R0 ;  /* 0x0000000002000986 */ /* 0x0001e8000c101904 */
[----:B------:R0:W-:Y:S02]  /*0130*/  @P0 STG.E desc[UR4][R2.64+0x4], R5 ;  /* 0x0000040502000986 */ /* 0x0001e4000c101904 */
.L_x_1:
[----:B------:R-:W-:Y:S05]  /*0140*/  BSYNC.RECONVERGENT B0 ;  /* 0x0000000000007941 */ /* 0x000fea0003800200 */
.L_x_0:
[----:B------:R-:W-:Y:S05]  /*0150*/  @P1 EXIT ;  /* 0x000000000000194d */ /* 0x000fea0003800000 */
[----:B0-----:R-:W2:Y:S04]  /*0160*/  LDG.E R0, desc[UR4][R2.64+0x4] ;  /* 0x0000040402007981 */ /* 0x001ea8000c1e1900 */
[----:B------:R-:W2:Y:S02]  /*0170*/  LDG.E R5, desc[UR4][R2.64+0x8] ;  /* 0x0000080402057981 */ /* 0x000ea4000c1e1900 */
[----:B--2---:R-:W-:-:S13]  /*0180*/  ISETP.GT.AND P0, PT, R0, R5, PT ;  /* 0x000000050000720c */ /* 0x004fda0003f04270 */
[----:B------:R-:W-:Y:S05]  /*0190*/  @!P0 EXIT ;  /* 0x000000000000894d */ /* 0x000fea0003800000 */
[----:B------:R-:W-:Y:S04]  /*01a0*/  STG.E desc[UR4][R2.64+0x4], R5 ;  /* 0x0000040502007986 */ /* 0x000fe8000c101904 */
[----:B------:R-:W-:Y:S01]  /*01b0*/  STG.E desc[UR4][R2.64+0x8], R0 ;  /* 0x0000080002007986 */ /* 0x000fe2000c101904 */
[----:B------:R-:W-:Y:S05]  /*01c0*/  EXIT ;  /* 0x000000000000794d */ /* 0x000fea0003800000 */
.L_x_2:
[----:B------:R-:W-:-:S00]  /*01d0*/  BRA `(.L_x_2) ;  /* 0xfffffffc00fc7947 */ /* 0x000fc0000383ffff */
[----:B------:R-:W-:-:S00]  /*01e0*/  NOP ;  /* 0x0000000000007918 */ /* 0x000fc00000000000 */
        /* <DEDUP_REMOVED lines=9> */
.L_x_3:


//--------------------- .nv.shared.reserved.0     --------------------------
	.section	.nv.shared.reserved.0,"aw",@nobits
	.weak		__nv_reservedSMEM_offset_0_alias
	.size		__nv_reservedSMEM_offset_0_alias, 0, 64
	.other		__nv_reservedSMEM_offset_0_alias,@"STO_CUDA_RESERVED_SHARED STV_DEFAULT"
__nv_reservedSMEM_offset_0_alias:
	.zero		0
	.zero		64


//--------------------- .nv.constant0._Z7oddEvenPiii --------------------------
	.section	.nv.constant0._Z7oddEvenPiii,"a",@progbits
	.sectionflags	@""
	.align	4
.nv.constant0._Z7oddEvenPiii:
	.zero		912


//--------------------- SYMBOLS --------------------------

	.type		.nv.reservedSmem.offset0,@object
	.size		.nv.reservedSmem.offset0,0x4
